//
// Generated by NVIDIA NVVM Compiler
//
// Compiler Build ID: CL-36424714
// Cuda compilation tools, release 13.0, V13.0.88
// Based on NVVM 20.0.0
//

.version 9.0
.target sm_100
.address_size 64

	// .globl	_Z18flash_attention_v1v

.visible .entry _Z18flash_attention_v1v()
{


	ret;

}


// ===== COMPILED SASS (sm_100) =====

	.target	sm_100

	.elftype	@"ET_EXEC"


//--------------------- .note.nv.tkinfo           --------------------------
	.section	.note.nv.tkinfo,"",@"SHT_NOTE"
	.sectionflags	@"SHF_NOTE_NV_TKINFO"
	.tkinfo
        /*0018*/ 	.word	0x00000002
        /*0030*/ 	.string	""
        /*0030*/ 	.string	"ptxas"
        /*0030*/ 	.string	"Cuda compilation tools, release 13.0, V13.0.88"
        /*0030*/ 	.string	"Build cuda_13.0.r13.0/compiler.36424714_0"
        /*0030*/ 	.string	"-arch sm_100 -m 64 "



//--------------------- .note.nv.cuinfo           --------------------------
	.section	.note.nv.cuinfo,"",@"SHT_NOTE"
	.sectionflags	@"SHF_NOTE_NV_CUINFO"
        /*0018*/ 	.short	0x0002
        /*001a*/ 	.short	0x0064
        /*001c*/ 	.short	0x0082
	.zero		2


//--------------------- .nv.info                  --------------------------
	.section	.nv.info,"",@"SHT_CUDA_INFO"
	.align	4


	//----- nvinfo : EIATTR_REGCOUNT
	.align		4
        /*0000*/ 	.byte	0x04, 0x2f
        /*0002*/ 	.short	(.L_1 - .L_0)
	.align		4
.L_0:
        /*0004*/ 	.word	index@(_Z18flash_attention_v1v)
        /*0008*/ 	.word	0x00000004


	//----- nvinfo : EIATTR_FRAME_SIZE
	.align		4
.L_1:
        /*000c*/ 	.byte	0x04, 0x11
        /*000e*/ 	.short	(.L_3 - .L_2)
	.align		4
.L_2:
        /*0010*/ 	.word	index@(_Z18flash_attention_v1v)
        /*0014*/ 	.word	0x00000000


	//----- nvinfo : EIATTR_MIN_STACK_SIZE
	.align		4
.L_3:
        /*0018*/ 	.byte	0x04, 0x12
        /*001a*/ 	.short	(.L_5 - .L_4)
	.align		4
.L_4:
        /*001c*/ 	.word	index@(_Z18flash_attention_v1v)
        /*0020*/ 	.word	0x00000000
.L_5:


//--------------------- .nv.compat                --------------------------
	.section	.nv.compat,"",@"SHT_CUDA_COMPAT_INFO"
	.align	4
        /*0000*/ 	.byte	0x02, 0x09, 0x00, 0x00, 0x02, 0x02, 0x01, 0x00, 0x02, 0x05, 0x05, 0x00, 0x03, 0x07, 0x01, 0x01
        /*0010*/ 	.byte	0x02, 0x03, 0x00, 0x00, 0x02, 0x06, 0x01, 0x00, 0x04, 0x0b, 0x08, 0x00, 0x09, 0x00, 0x00, 0x00
        /*0020*/ 	.byte	0x00, 0x00, 0x00, 0x00


//--------------------- .nv.info._Z18flash_attention_v1v --------------------------
	.section	.nv.info._Z18flash_attention_v1v,"",@"SHT_CUDA_INFO"
	.sectionflags	@""
	.align	4


	//----- nvinfo : EIATTR_CUDA_API_VERSION
	.align		4
        /*0000*/ 	.byte	0x04, 0x37
        /*0002*/ 	.short	(.L_7 - .L_6)
.L_6:
        /*0004*/ 	.word	0x00000082


	//----- nvinfo : EIATTR_SPARSE_MMA_MASK
	.align		4
.L_7:
        /*0008*/ 	.byte	0x03, 0x50
        /*000a*/ 	.short	0x0000


	//----- nvinfo : EIATTR_MAXREG_COUNT
	.align		4
        /*000c*/ 	.byte	0x03, 0x1b
        /*000e*/ 	.short	0x00ff


	//----- nvinfo : EIATTR_MERCURY_ISA_VERSION
	.align		4
        /*0010*/ 	.byte	0x03, 0x5f
        /*0012*/ 	.short	0x0101


	//----- nvinfo : EIATTR_VRC_CTA_INIT_COUNT
	.align		4
        /*0014*/ 	.byte	0x02, 0x4a
	.zero		1
	.zero		1


	//----- nvinfo : EIATTR_EXIT_INSTR_OFFSETS
	.align		4
        /*0018*/ 	.byte	0x04, 0x1c
        /*001a*/ 	.short	(.L_9 - .L_8)


	//   ....[0]....
.L_8:
        /*001c*/ 	.word	0x00000010


	//----- nvinfo : EIATTR_SW_WAR
	.align		4
.L_9:
        /*0020*/ 	.byte	0x04, 0x36
        /*0022*/ 	.short	(.L_11 - .L_10)
.L_10:
        /*0024*/ 	.word	0x00000008
.L_11:


//--------------------- .nv.callgraph             --------------------------
	.section	.nv.callgraph,"",@"SHT_CUDA_CALLGRAPH"
	.align	4
	.sectionentsize	8
	.align		4
        /*0000*/ 	.word	0x00000000
	.align		4
        /*0004*/ 	.word	0xffffffff
	.align		4
        /*0008*/ 	.word	0x00000000
	.align		4
        /*000c*/ 	.word	0xfffffffe
	.align		4
        /*0010*/ 	.word	0x00000000
	.align		4
        /*0014*/ 	.word	0xfffffffd
	.align		4
        /*0018*/ 	.word	0x00000000
	.align		4
        /*001c*/ 	.word	0xfffffffc


//--------------------- .text._Z18flash_attention_v1v --------------------------
	.section	.text._Z18flash_attention_v1v,"ax",@progbits
	.align	128
        .global         _Z18flash_attention_v1v
        .type           _Z18flash_attention_v1v,@function
        .size           _Z18flash_attention_v1v,(.L_x_1 - _Z18flash_attention_v1v)
        .other          _Z18flash_attention_v1v,@"STO_CUDA_ENTRY STV_DEFAULT"
_Z18flash_attention_v1v:
.text._Z18flash_attention_v1v:
[----:B------:R-:W-:Y:S01]  /*0000*/  LDC R1, c[0x0][0x37c] ;  /* 0x0000df00ff017b82 */ /* 0x000fe20000000800 */
[----:B------:R-:W-:Y:S05]  /*0010*/  EXIT ;  /* 0x000000000000794d */ /* 0x000fea0003800000 */
.L_x_0:
[----:B------:R-:W-:-:S00]  /*0020*/  BRA `(.L_x_0) ;  /* 0xfffffffc00fc7947 */ /* 0x000fc0000383ffff */
[----:B------:R-:W-:-:S00]  /*0030*/  NOP ;  /* 0x0000000000007918 */ /* 0x000fc00000000000 */
        /* <DEDUP_REMOVED lines=12> */
.L_x_1:


//--------------------- .nv.shared.reserved.0     --------------------------
	.section	.nv.shared.reserved.0,"aw",@nobits
	.weak		__nv_reservedSMEM_offset_0_alias
	.size		__nv_reservedSMEM_offset_0_alias, 0, 64
	.other		__nv_reservedSMEM_offset_0_alias,@"STO_CUDA_RESERVED_SHARED STV_DEFAULT"
__nv_reservedSMEM_offset_0_alias:
	.zero		0
	.zero		64


//--------------------- .nv.constant0._Z18flash_attention_v1v --------------------------
	.section	.nv.constant0._Z18flash_attention_v1v,"a",@progbits
	.sectionflags	@""
	.align	4
.nv.constant0._Z18flash_attention_v1v:
	.zero		896


//--------------------- SYMBOLS --------------------------

	.type		.nv.reservedSmem.offset0,@object
	.size		.nv.reservedSmem.offset0,0x4
